//
// Generated by NVIDIA NVVM Compiler
//
// Compiler Build ID: CL-36424714
// Cuda compilation tools, release 13.0, V13.0.88
// Based on NVVM 20.0.0
//

.version 9.0
.target sm_100
.address_size 64

	// .globl	_Z11matMulTiledPKfS0_Pfi
// _ZZ11matMulTiledPKfS0_PfiE2sA has been demoted
// _ZZ11matMulTiledPKfS0_PfiE2sB has been demoted

.visible .entry _Z11matMulTiledPKfS0_Pfi(
	.param .u64 .ptr .align 1 _Z11matMulTiledPKfS0_Pfi_param_0,
	.param .u64 .ptr .align 1 _Z11matMulTiledPKfS0_Pfi_param_1,
	.param .u64 .ptr .align 1 _Z11matMulTiledPKfS0_Pfi_param_2,
	.param .u32 _Z11matMulTiledPKfS0_Pfi_param_3
)
{
	.reg .pred 	%p<8>;
	.reg .b32 	%r<43>;
	.reg .b32 	%f<63>;
	.reg .b64 	%rd<13>;
	// demoted variable
	.shared .align 4 .b8 _ZZ11matMulTiledPKfS0_PfiE2sA[1024];
	// demoted variable
	.shared .align 4 .b8 _ZZ11matMulTiledPKfS0_PfiE2sB[1024];
	ld.param.u64 	%rd3, [_Z11matMulTiledPKfS0_Pfi_param_0];
	ld.param.u64 	%rd4, [_Z11matMulTiledPKfS0_Pfi_param_1];
	ld.param.u64 	%rd5, [_Z11matMulTiledPKfS0_Pfi_param_2];
	ld.param.u32 	%r24, [_Z11matMulTiledPKfS0_Pfi_param_3];
	mov.u32 	%r25, %ctaid.y;
	shl.b32 	%r26, %r25, 4;
	mov.u32 	%r40, %tid.y;
	add.s32 	%r2, %r26, %r40;
	mov.u32 	%r27, %ctaid.x;
	shl.b32 	%r3, %r27, 4;
	mov.u32 	%r38, %tid.x;
	add.s32 	%r5, %r3, %r38;
	setp.lt.s32 	%p1, %r24, 1;
	mov.f32 	%f62, 0f00000000;
	@%p1 bra 	$L__BB0_7;
	add.s32 	%r28, %r24, 15;
	shr.u32 	%r29, %r28, 4;
	shl.b32 	%r30, %r40, 6;
	mov.u32 	%r31, _ZZ11matMulTiledPKfS0_PfiE2sA;
	add.s32 	%r6, %r31, %r30;
	shl.b32 	%r32, %r38, 2;
	add.s32 	%r7, %r6, %r32;
	mov.u32 	%r33, _ZZ11matMulTiledPKfS0_PfiE2sB;
	add.s32 	%r9, %r33, %r32;
	add.s32 	%r8, %r9, %r30;
	neg.s32 	%r42, %r29;
	mad.lo.s32 	%r34, %r40, %r24, %r38;
	add.s32 	%r41, %r34, %r3;
	shl.b32 	%r12, %r24, 4;
	mad.lo.s32 	%r39, %r24, %r2, %r38;
	cvta.to.global.u64 	%rd1, %rd3;
	cvta.to.global.u64 	%rd2, %rd4;
	mov.f32 	%f62, 0f00000000;
$L__BB0_2:
	max.u32 	%r35, %r2, %r38;
	setp.ge.u32 	%p2, %r35, %r24;
	mov.f32 	%f60, 0f00000000;
	@%p2 bra 	$L__BB0_4;
	mul.wide.u32 	%rd6, %r39, 4;
	add.s64 	%rd7, %rd1, %rd6;
	ld.global.f32 	%f60, [%rd7];
$L__BB0_4:
	setp.ge.s32 	%p3, %r5, %r24;
	st.shared.f32 	[%r7], %f60;
	setp.ge.u32 	%p4, %r40, %r24;
	mov.f32 	%f61, 0f00000000;
	or.pred  	%p5, %p3, %p4;
	@%p5 bra 	$L__BB0_6;
	mul.wide.u32 	%rd8, %r41, 4;
	add.s64 	%rd9, %rd2, %rd8;
	ld.global.f32 	%f61, [%rd9];
$L__BB0_6:
	st.shared.f32 	[%r8], %f61;
	bar.sync 	0;
	ld.shared.f32 	%f12, [%r6];
	ld.shared.f32 	%f13, [%r9];
	fma.rn.f32 	%f14, %f12, %f13, %f62;
	ld.shared.f32 	%f15, [%r6+4];
	ld.shared.f32 	%f16, [%r9+64];
	fma.rn.f32 	%f17, %f15, %f16, %f14;
	ld.shared.f32 	%f18, [%r6+8];
	ld.shared.f32 	%f19, [%r9+128];
	fma.rn.f32 	%f20, %f18, %f19, %f17;
	ld.shared.f32 	%f21, [%r6+12];
	ld.shared.f32 	%f22, [%r9+192];
	fma.rn.f32 	%f23, %f21, %f22, %f20;
	ld.shared.f32 	%f24, [%r6+16];
	ld.shared.f32 	%f25, [%r9+256];
	fma.rn.f32 	%f26, %f24, %f25, %f23;
	ld.shared.f32 	%f27, [%r6+20];
	ld.shared.f32 	%f28, [%r9+320];
	fma.rn.f32 	%f29, %f27, %f28, %f26;
	ld.shared.f32 	%f30, [%r6+24];
	ld.shared.f32 	%f31, [%r9+384];
	fma.rn.f32 	%f32, %f30, %f31, %f29;
	ld.shared.f32 	%f33, [%r6+28];
	ld.shared.f32 	%f34, [%r9+448];
	fma.rn.f32 	%f35, %f33, %f34, %f32;
	ld.shared.f32 	%f36, [%r6+32];
	ld.shared.f32 	%f37, [%r9+512];
	fma.rn.f32 	%f38, %f36, %f37, %f35;
	ld.shared.f32 	%f39, [%r6+36];
	ld.shared.f32 	%f40, [%r9+576];
	fma.rn.f32 	%f41, %f39, %f40, %f38;
	ld.shared.f32 	%f42, [%r6+40];
	ld.shared.f32 	%f43, [%r9+640];
	fma.rn.f32 	%f44, %f42, %f43, %f41;
	ld.shared.f32 	%f45, [%r6+44];
	ld.shared.f32 	%f46, [%r9+704];
	fma.rn.f32 	%f47, %f45, %f46, %f44;
	ld.shared.f32 	%f48, [%r6+48];
	ld.shared.f32 	%f49, [%r9+768];
	fma.rn.f32 	%f50, %f48, %f49, %f47;
	ld.shared.f32 	%f51, [%r6+52];
	ld.shared.f32 	%f52, [%r9+832];
	fma.rn.f32 	%f53, %f51, %f52, %f50;
	ld.shared.f32 	%f54, [%r6+56];
	ld.shared.f32 	%f55, [%r9+896];
	fma.rn.f32 	%f56, %f54, %f55, %f53;
	ld.shared.f32 	%f57, [%r6+60];
	ld.shared.f32 	%f58, [%r9+960];
	fma.rn.f32 	%f62, %f57, %f58, %f56;
	bar.sync 	0;
	add.s32 	%r42, %r42, 1;
	setp.ne.s32 	%p6, %r42, 0;
	add.s32 	%r41, %r41, %r12;
	add.s32 	%r40, %r40, 16;
	add.s32 	%r39, %r39, 16;
	add.s32 	%r38, %r38, 16;
	@%p6 bra 	$L__BB0_2;
$L__BB0_7:
	max.s32 	%r36, %r2, %r5;
	setp.ge.s32 	%p7, %r36, %r24;
	@%p7 bra 	$L__BB0_9;
	mad.lo.s32 	%r37, %r24, %r2, %r5;
	cvta.to.global.u64 	%rd10, %rd5;
	mul.wide.s32 	%rd11, %r37, 4;
	add.s64 	%rd12, %rd10, %rd11;
	st.global.f32 	[%rd12], %f62;
$L__BB0_9:
	ret;

}


// ===== COMPILED SASS (sm_100) =====

	.target	sm_100

	.elftype	@"ET_EXEC"


//--------------------- .note.nv.tkinfo           --------------------------
	.section	.note.nv.tkinfo,"",@"SHT_NOTE"
	.sectionflags	@"SHF_NOTE_NV_TKINFO"
	.tkinfo
        /*0018*/ 	.word	0x00000002
        /*0030*/ 	.string	""
        /*0030*/ 	.string	"ptxas"
        /*0030*/ 	.string	"Cuda compilation tools, release 13.0, V13.0.88"
        /*0030*/ 	.string	"Build cuda_13.0.r13.0/compiler.36424714_0"
        /*0030*/ 	.string	"-arch sm_100 -m 64 "



//--------------------- .note.nv.cuinfo           --------------------------
	.section	.note.nv.cuinfo,"",@"SHT_NOTE"
	.sectionflags	@"SHF_NOTE_NV_CUINFO"
        /*0018*/ 	.short	0x0002
        /*001a*/ 	.short	0x0064
        /*001c*/ 	.short	0x0082
	.zero		2


//--------------------- .nv.info                  --------------------------
	.section	.nv.info,"",@"SHT_CUDA_INFO"
	.align	4


	//----- nvinfo : EIATTR_REGCOUNT
	.align		4
        /*0000*/ 	.byte	0x04, 0x2f
        /*0002*/ 	.short	(.L_1 - .L_0)
	.align		4
.L_0:
        /*0004*/ 	.word	index@(_Z11matMulTiledPKfS0_Pfi)
        /*0008*/ 	.word	0x00000020


	//----- nvinfo : EIATTR_FRAME_SIZE
	.align		4
.L_1:
        /*000c*/ 	.byte	0x04, 0x11
        /*000e*/ 	.short	(.L_3 - .L_2)
	.align		4
.L_2:
        /*0010*/ 	.word	index@(_Z11matMulTiledPKfS0_Pfi)
        /*0014*/ 	.word	0x00000000


	//----- nvinfo : EIATTR_MIN_STACK_SIZE
	.align		4
.L_3:
        /*0018*/ 	.byte	0x04, 0x12
        /*001a*/ 	.short	(.L_5 - .L_4)
	.align		4
.L_4:
        /*001c*/ 	.word	index@(_Z11matMulTiledPKfS0_Pfi)
        /*0020*/ 	.word	0x00000000
.L_5:


//--------------------- .nv.compat                --------------------------
	.section	.nv.compat,"",@"SHT_CUDA_COMPAT_INFO"
	.align	4
        /*0000*/ 	.byte	0x02, 0x09, 0x00, 0x00, 0x02, 0x02, 0x01, 0x00, 0x02, 0x05, 0x05, 0x00, 0x03, 0x07, 0x01, 0x01
        /*0010*/ 	.byte	0x02, 0x03, 0x00, 0x00, 0x02, 0x06, 0x01, 0x00, 0x04, 0x0b, 0x08, 0x00, 0x09, 0x00, 0x00, 0x00
        /*0020*/ 	.byte	0x00, 0x00, 0x00, 0x00


//--------------------- .nv.info._Z11matMulTiledPKfS0_Pfi --------------------------
	.section	.nv.info._Z11matMulTiledPKfS0_Pfi,"",@"SHT_CUDA_INFO"
	.sectionflags	@""
	.align	4


	//----- nvinfo : EIATTR_CUDA_API_VERSION
	.align		4
        /*0000*/ 	.byte	0x04, 0x37
        /*0002*/ 	.short	(.L_7 - .L_6)
.L_6:
        /*0004*/ 	.word	0x00000082


	//----- nvinfo : EIATTR_KPARAM_INFO
	.align		4
.L_7:
        /*0008*/ 	.byte	0x04, 0x17
        /*000a*/ 	.short	(.L_9 - .L_8)
.L_8:
        /*000c*/ 	.word	0x00000000
        /*0010*/ 	.short	0x0003
        /*0012*/ 	.short	0x0018
        /*0014*/ 	.byte	0x00, 0xf0, 0x11, 0x00


	//----- nvinfo : EIATTR_KPARAM_INFO
	.align		4
.L_9:
        /*0018*/ 	.byte	0x04, 0x17
        /*001a*/ 	.short	(.L_11 - .L_10)
.L_10:
        /*001c*/ 	.word	0x00000000
        /*0020*/ 	.short	0x0002
        /*0022*/ 	.short	0x0010
        /*0024*/ 	.byte	0x00, 0xf5, 0x21, 0x00


	//----- nvinfo : EIATTR_KPARAM_INFO
	.align		4
.L_11:
        /*0028*/ 	.byte	0x04, 0x17
        /*002a*/ 	.short	(.L_13 - .L_12)
.L_12:
        /*002c*/ 	.word	0x00000000
        /*0030*/ 	.short	0x0001
        /*0032*/ 	.short	0x0008
        /*0034*/ 	.byte	0x00, 0xf5, 0x21, 0x00


	//----- nvinfo : EIATTR_KPARAM_INFO
	.align		4
.L_13:
        /*0038*/ 	.byte	0x04, 0x17
        /*003a*/ 	.short	(.L_15 - .L_14)
.L_14:
        /*003c*/ 	.word	0x00000000
        /*0040*/ 	.short	0x0000
        /*0042*/ 	.short	0x0000
        /*0044*/ 	.byte	0x00, 0xf5, 0x21, 0x00


	//----- nvinfo : EIATTR_SPARSE_MMA_MASK
	.align		4
.L_15:
        /*0048*/ 	.byte	0x03, 0x50
        /*004a*/ 	.short	0x0000


	//----- nvinfo : EIATTR_MAXREG_COUNT
	.align		4
        /*004c*/ 	.byte	0x03, 0x1b
        /*004e*/ 	.short	0x00ff


	//----- nvinfo : EIATTR_NUM_BARRIERS
	.align		4
        /*0050*/ 	.byte	0x02, 0x4c
        /*0052*/ 	.byte	0x01
	.zero		1


	//----- nvinfo : EIATTR_MERCURY_ISA_VERSION
	.align		4
        /*0054*/ 	.byte	0x03, 0x5f
        /*0056*/ 	.short	0x0101


	//----- nvinfo : EIATTR_VRC_CTA_INIT_COUNT
	.align		4
        /*0058*/ 	.byte	0x02, 0x4a
	.zero		1
	.zero		1


	//----- nvinfo : EIATTR_EXIT_INSTR_OFFSETS
	.align		4
        /*005c*/ 	.byte	0x04, 0x1c
        /*005e*/ 	.short	(.L_17 - .L_16)


	//   ....[0]....
.L_16:
        /*0060*/ 	.word	0x000005c0


	//   ....[1]....
        /*0064*/ 	.word	0x00000610


	//----- nvinfo : EIATTR_CBANK_PARAM_SIZE
	.align		4
.L_17:
        /*0068*/ 	.byte	0x03, 0x19
        /*006a*/ 	.short	0x001c


	//----- nvinfo : EIATTR_PARAM_CBANK
	.align		4
        /*006c*/ 	.byte	0x04, 0x0a
        /*006e*/ 	.short	(.L_19 - .L_18)
	.align		4
.L_18:
        /*0070*/ 	.word	index@(.nv.constant0._Z11matMulTiledPKfS0_Pfi)
        /*0074*/ 	.short	0x0380
        /*0076*/ 	.short	0x001c


	//----- nvinfo : EIATTR_SW_WAR
	.align		4
.L_19:
        /*0078*/ 	.byte	0x04, 0x36
        /*007a*/ 	.short	(.L_21 - .L_20)
.L_20:
        /*007c*/ 	.word	0x00000008
.L_21:


//--------------------- .nv.callgraph             --------------------------
	.section	.nv.callgraph,"",@"SHT_CUDA_CALLGRAPH"
	.align	4
	.sectionentsize	8
	.align		4
        /*0000*/ 	.word	0x00000000
	.align		4
        /*0004*/ 	.word	0xffffffff
	.align		4
        /*0008*/ 	.word	0x00000000
	.align		4
        /*000c*/ 	.word	0xfffffffe
	.align		4
        /*0010*/ 	.word	0x00000000
	.align		4
        /*0014*/ 	.word	0xfffffffd
	.align		4
        /*0018*/ 	.word	0x00000000
	.align		4
        /*001c*/ 	.word	0xfffffffc


//--------------------- .text._Z11matMulTiledPKfS0_Pfi --------------------------
	.section	.text._Z11matMulTiledPKfS0_Pfi,"ax",@progbits
	.align	128
        .global         _Z11matMulTiledPKfS0_Pfi
        .type           _Z11matMulTiledPKfS0_Pfi,@function
        .size           _Z11matMulTiledPKfS0_Pfi,(.L_x_3 - _Z11matMulTiledPKfS0_Pfi)
        .other          _Z11matMulTiledPKfS0_Pfi,@"STO_CUDA_ENTRY STV_DEFAULT"
_Z11matMulTiledPKfS0_Pfi:
.text._Z11matMulTiledPKfS0_Pfi:
[----:B------:R-:W-:Y:S01]  /*0000*/  LDC R1, c[0x0][0x37c] ;  /* 0x0000df00ff017b82 */ /* 0x000fe20000000800 */
[----:B------:R-:W0:Y:S01]  /*0010*/  LDCU UR4, c[0x0][0x398] ;  /* 0x00007300ff0477ac */ /* 0x000e220008000800 */
[----:B------:R-:W1:Y:S01]  /*0020*/  S2R R2, SR_CTAID.Y ;  /* 0x0000000000027919 */ /* 0x000e620000002600 */
[----:B------:R-:W-:Y:S01]  /*0030*/  HFMA2 R23, -RZ, RZ, 0, 0 ;  /* 0x00000000ff177431 */ /* 0x000fe200000001ff */
[----:B------:R-:W2:Y:S01]  /*0040*/  LDCU.64 UR8, c[0x0][0x358] ;  /* 0x00006b00ff0877ac */ /* 0x000ea20008000a00 */
[----:B------:R-:W1:Y:S01]  /*0050*/  S2R R7, SR_TID.Y ;  /* 0x0000000000077919 */ /* 0x000e620000002200 */
[----:B------:R-:W3:Y:S01]  /*0060*/  S2R R8, SR_CTAID.X ;  /* 0x0000000000087919 */ /* 0x000ee20000002500 */
[----:B------:R-:W3:Y:S01]  /*0070*/  S2R R3, SR_TID.X ;  /* 0x0000000000037919 */ /* 0x000ee20000002100 */
[----:B0-----:R-:W-:-:S04]  /*0080*/  MOV R0, UR4 ;  /* 0x0000000400007c02 */ /* 0x001fc80008000f00 */
[----:B------:R-:W-:Y:S02]  /*0090*/  ISETP.GE.AND P0, PT, R0, 0x1, PT ;  /* 0x000000010000780c */ /* 0x000fe40003f06270 */
[----:B-1----:R-:W-:Y:S02]  /*00a0*/  LEA R2, R2, R7, 0x4 ;  /* 0x0000000702027211 */ /* 0x002fe400078e20ff */
[----:B---3--:R-:W-:-:S09]  /*00b0*/  LEA R5, R8, R3, 0x4 ;  /* 0x0000000308057211 */ /* 0x008fd200078e20ff */
[----:B--2---:R-:W-:Y:S05]  /*00c0*/  @!P0 BRA `(.L_x_0) ;  /* 0x0000000400348947 */ /* 0x004fea0003800000 */
[----:B------:R-:W0:Y:S01]  /*00d0*/  S2UR UR6, SR_CgaCtaId ;  /* 0x00000000000679c3 */ /* 0x000e220000008800 */
[----:B------:R-:W-:Y:S01]  /*00e0*/  UMOV UR4, 0x400 ;  /* 0x0000040000047882 */ /* 0x000fe20000000000 */
[----:B------:R-:W-:Y:S01]  /*00f0*/  IADD3 R4, PT, PT, R0, 0xf, RZ ;  /* 0x0000000f00047810 */ /* 0x000fe20007ffe0ff */
[----:B------:R-:W-:Y:S01]  /*0100*/  UIADD3 UR5, UPT, UPT, UR4, 0x400, URZ ;  /* 0x0000040004057890 */ /* 0x000fe2000fffe0ff */
[-C--:B------:R-:W-:Y:S01]  /*0110*/  IMAD R17, R7, R0.reuse, R3 ;  /* 0x0000000007117224 */ /* 0x080fe200078e0203 */
[----:B------:R-:W-:Y:S02]  /*0120*/  MOV R23, RZ ;  /* 0x000000ff00177202 */ /* 0x000fe40000000f00 */
[----:B------:R-:W-:Y:S01]  /*0130*/  SHF.R.U32.HI R19, RZ, 0x4, R4 ;  /* 0x00000004ff137819 */ /* 0x000fe20000011604 */
[----:B------:R-:W1:Y:S01]  /*0140*/  LDC R6, c[0x0][0x398] ;  /* 0x0000e600ff067b82 */ /* 0x000e620000000800 */
[----:B------:R-:W-:Y:S02]  /*0150*/  IMAD R17, R8, 0x10, R17 ;  /* 0x0000001008117824 */ /* 0x000fe400078e0211 */
[----:B------:R-:W-:Y:S01]  /*0160*/  IMAD R4, R2, R0, R3 ;  /* 0x0000000002047224 */ /* 0x000fe200078e0203 */
[----:B------:R-:W-:Y:S01]  /*0170*/  IADD3 R19, PT, PT, -R19, RZ, RZ ;  /* 0x000000ff13137210 */ /* 0x000fe20007ffe1ff */
[----:B0-----:R-:W-:-:S02]  /*0180*/  ULEA UR5, UR6, UR5, 0x18 ;  /* 0x0000000506057291 */ /* 0x001fc4000f8ec0ff */
[----:B------:R-:W-:-:S04]  /*0190*/  ULEA UR4, UR6, UR4, 0x18 ;  /* 0x0000000406047291 */ /* 0x000fc8000f8ec0ff */
[----:B------:R-:W-:Y:S02]  /*01a0*/  LEA R20, R3, UR5, 0x2 ;  /* 0x0000000503147c11 */ /* 0x000fe4000f8e10ff */
[----:B------:R-:W-:-:S03]  /*01b0*/  LEA R18, R7, UR4, 0x6 ;  /* 0x0000000407127c11 */ /* 0x000fc6000f8e30ff */
[----:B------:R-:W-:Y:S01]  /*01c0*/  IMAD R16, R7, 0x40, R20 ;  /* 0x0000004007107824 */ /* 0x000fe200078e0214 */
[----:B------:R-:W-:-:S07]  /*01d0*/  LEA R21, R3, R18, 0x2 ;  /* 0x0000001203157211 */ /* 0x000fce00078e10ff */
.L_x_1:
[----:B-1----:R-:W-:Y:S01]  /*01e0*/  MOV R0, R6 ;  /* 0x0000000600007202 */ /* 0x002fe20000000f00 */
[----:B------:R-:W-:Y:S01]  /*01f0*/  HFMA2 R22, -RZ, RZ, 0, 0 ;  /* 0x00000000ff167431 */ /* 0x000fe200000001ff */
[----:B------:R-:W-:Y:S02]  /*0200*/  VIMNMX.U32 R9, PT, PT, R2, R3, !PT ;  /* 0x0000000302097248 */ /* 0x000fe40007fe0000 */
[-C--:B------:R-:W-:Y:S02]  /*0210*/  ISETP.GE.U32.AND P0, PT, R7, R0.reuse, PT ;  /* 0x000000000700720c */ /* 0x080fe40003f06070 */
[-C--:B------:R-:W-:Y:S02]  /*0220*/  ISETP.GE.U32.AND P1, PT, R9, R0.reuse, PT ;  /* 0x000000000900720c */ /* 0x080fe40003f26070 */
[----:B------:R-:W-:Y:S02]  /*0230*/  ISETP.GE.OR P0, PT, R5, R0, P0 ;  /* 0x000000000500720c */ /* 0x000fe40000706670 */
[----:B------:R-:W-:-:S09]  /*0240*/  MOV R27, RZ ;  /* 0x000000ff001b7202 */ /* 0x000fd20000000f00 */
[----:B------:R-:W0:Y:S08]  /*0250*/  @!P1 LDC.64 R10, c[0x0][0x380] ;  /* 0x0000e000ff0a9b82 */ /* 0x000e300000000a00 */
[----:B------:R-:W1:Y:S01]  /*0260*/  @!P0 LDC.64 R8, c[0x0][0x388] ;  /* 0x0000e200ff088b82 */ /* 0x000e620000000a00 */
[----:B0-----:R-:W-:-:S05]  /*0270*/  @!P1 IMAD.WIDE.U32 R10, R4, 0x4, R10 ;  /* 0x00000004040a9825 */ /* 0x001fca00078e000a */
[----:B------:R-:W2:Y:S01]  /*0280*/  @!P1 LDG.E R22, desc[UR8][R10.64] ;  /* 0x000000080a169981 */ /* 0x000ea2000c1e1900 */
[----:B-1----:R-:W-:-:S05]  /*0290*/  @!P0 IMAD.WIDE.U32 R8, R17, 0x4, R8 ;  /* 0x0000000411088825 */ /* 0x002fca00078e0008 */
[----:B------:R-:W3:Y:S01]  /*02a0*/  @!P0 LDG.E R27, desc[UR8][R8.64] ;  /* 0x00000008081b8981 */ /* 0x000ee2000c1e1900 */
[----:B------:R-:W-:-:S05]  /*02b0*/  VIADD R19, R19, 0x1 ;  /* 0x0000000113137836 */ /* 0x000fca0000000000 */
[----:B------:R-:W-:Y:S02]  /*02c0*/  ISETP.NE.AND P0, PT, R19, RZ, PT ;  /* 0x000000ff1300720c */ /* 0x000fe40003f05270 */
[----:B------:R-:W-:Y:S02]  /*02d0*/  IADD3 R3, PT, PT, R3, 0x10, RZ ;  /* 0x0000001003037810 */ /* 0x000fe40007ffe0ff */
[----:B------:R-:W-:Y:S02]  /*02e0*/  IADD3 R7, PT, PT, R7, 0x10, RZ ;  /* 0x0000001007077810 */ /* 0x000fe40007ffe0ff */
[----:B------:R-:W-:Y:S02]  /*02f0*/  IADD3 R4, PT, PT, R4, 0x10, RZ ;  /* 0x0000001004047810 */ /* 0x000fe40007ffe0ff */
[----:B------:R-:W-:Y:S01]  /*0300*/  LEA R17, R0, R17, 0x4 ;  /* 0x0000001100117211 */ /* 0x000fe200078e20ff */
[----:B--2---:R-:W-:Y:S04]  /*0310*/  STS [R21], R22 ;  /* 0x0000001615007388 */ /* 0x004fe80000000800 */
[----:B---3--:R-:W-:Y:S01]  /*0320*/  STS [R16], R27 ;  /* 0x0000001b10007388 */ /* 0x008fe20000000800 */
[----:B------:R-:W-:Y:S06]  /*0330*/  BAR.SYNC.DEFER_BLOCKING 0x0 ;  /* 0x0000000000007b1d */ /* 0x000fec0000010000 */
[----:B------:R-:W-:Y:S04]  /*0340*/  LDS R26, [R20] ;  /* 0x00000000141a7984 */ /* 0x000fe80000000800 */
[----:B------:R-:W0:Y:S04]  /*0350*/  LDS.128 R12, [R18] ;  /* 0x00000000120c7984 */ /* 0x000e280000000c00 */
[----:B------:R-:W1:Y:S04]  /*0360*/  LDS R29, [R20+0x40] ;  /* 0x00004000141d7984 */ /* 0x000e680000000800 */
[----:B------:R-:W2:Y:S04]  /*0370*/  LDS R25, [R20+0x80] ;  /* 0x0000800014197984 */ /* 0x000ea80000000800 */
[----:B------:R-:W3:Y:S04]  /*0380*/  LDS R24, [R20+0xc0] ;  /* 0x0000c00014187984 */ /* 0x000ee80000000800 */
[----:B------:R-:W-:Y:S04]  /*0390*/  LDS.128 R8, [R18+0x10] ;  /* 0x0000100012087984 */ /* 0x000fe80000000c00 */
[----:B------:R-:W-:Y:S04]  /*03a0*/  LDS R22, [R20+0x140] ;  /* 0x0001400014167984 */ /* 0x000fe80000000800 */
[----:B------:R-:W-:Y:S01]  /*03b0*/  LDS R27, [R20+0x200] ;  /* 0x00020000141b7984 */ /* 0x000fe20000000800 */
[----:B0-----:R-:W-:-:S03]  /*03c0*/  FFMA R12, R12, R26, R23 ;  /* 0x0000001a0c0c7223 */ /* 0x001fc60000000017 */
[----:B------:R-:W0:Y:S01]  /*03d0*/  LDS R23, [R20+0x100] ;  /* 0x0001000014177984 */ /* 0x000e220000000800 */
[----:B-1----:R-:W-:-:S03]  /*03e0*/  FFMA R12, R29, R13, R12 ;  /* 0x0000000d1d0c7223 */ /* 0x002fc6000000000c */
[----:B------:R-:W-:Y:S01]  /*03f0*/  LDS R26, [R20+0x1c0] ;  /* 0x0001c000141a7984 */ /* 0x000fe20000000800 */
[----:B--2---:R-:W-:-:S03]  /*0400*/  FFMA R13, R25, R14, R12 ;  /* 0x0000000e190d7223 */ /* 0x004fc6000000000c */
[----:B------:R-:W1:Y:S01]  /*0410*/  LDS R25, [R20+0x180] ;  /* 0x0001800014197984 */ /* 0x000e620000000800 */
[----:B---3--:R-:W-:-:S03]  /*0420*/  FFMA R13, R24, R15, R13 ;  /* 0x0000000f180d7223 */ /* 0x008fc6000000000d */
[----:B------:R-:W-:Y:S01]  /*0430*/  LDS R24, [R20+0x240] ;  /* 0x0002400014187984 */ /* 0x000fe20000000800 */
[----:B0-----:R-:W-:-:S03]  /*0440*/  FFMA R23, R8, R23, R13 ;  /* 0x0000001708177223 */ /* 0x001fc6000000000d */
[----:B------:R-:W0:Y:S01]  /*0450*/  LDS.128 R12, [R18+0x20] ;  /* 0x00002000120c7984 */ /* 0x000e220000000c00 */
[----:B------:R-:W-:-:S03]  /*0460*/  FFMA R22, R22, R9, R23 ;  /* 0x0000000916167223 */ /* 0x000fc60000000017 */
[----:B------:R-:W2:Y:S01]  /*0470*/  LDS R23, [R20+0x280] ;  /* 0x0002800014177984 */ /* 0x000ea20000000800 */
[----:B-1----:R-:W-:-:S03]  /*0480*/  FFMA R25, R25, R10, R22 ;  /* 0x0000000a19197223 */ /* 0x002fc60000000016 */
[----:B------:R-:W1:Y:S01]  /*0490*/  LDS R22, [R20+0x2c0] ;  /* 0x0002c00014167984 */ /* 0x000e620000000800 */
[----:B------:R-:W-:-:S03]  /*04a0*/  FFMA R11, R26, R11, R25 ;  /* 0x0000000b1a0b7223 */ /* 0x000fc60000000019 */
[----:B------:R-:W-:Y:S01]  /*04b0*/  LDS R25, [R20+0x300] ;  /* 0x0003000014197984 */ /* 0x000fe20000000800 */
[----:B0-----:R-:W-:-:S03]  /*04c0*/  FFMA R27, R12, R27, R11 ;  /* 0x0000001b0c1b7223 */ /* 0x001fc6000000000b */
[----:B------:R-:W0:Y:S01]  /*04d0*/  LDS.128 R8, [R18+0x30] ;  /* 0x0000300012087984 */ /* 0x000e220000000c00 */
[----:B------:R-:W-:-:S03]  /*04e0*/  FFMA R24, R24, R13, R27 ;  /* 0x0000000d18187223 */ /* 0x000fc6000000001b */
[----:B------:R-:W3:Y:S04]  /*04f0*/  LDS R27, [R20+0x340] ;  /* 0x00034000141b7984 */ /* 0x000ee80000000800 */
[----:B------:R-:W4:Y:S04]  /*0500*/  LDS R13, [R20+0x380] ;  /* 0x00038000140d7984 */ /* 0x000f280000000800 */
[----:B------:R-:W5:Y:S01]  /*0510*/  LDS R12, [R20+0x3c0] ;  /* 0x0003c000140c7984 */ /* 0x000f620000000800 */
[----:B--2---:R-:W-:-:S04]  /*0520*/  FFMA R23, R23, R14, R24 ;  /* 0x0000000e17177223 */ /* 0x004fc80000000018 */
[----:B-1----:R-:W-:-:S04]  /*0530*/  FFMA R15, R22, R15, R23 ;  /* 0x0000000f160f7223 */ /* 0x002fc80000000017 */
[----:B0-----:R-:W-:-:S04]  /*0540*/  FFMA R8, R8, R25, R15 ;  /* 0x0000001908087223 */ /* 0x001fc8000000000f */
[----:B---3--:R-:W-:-:S04]  /*0550*/  FFMA R8, R27, R9, R8 ;  /* 0x000000091b087223 */ /* 0x008fc80000000008 */
[----:B----4-:R-:W-:-:S04]  /*0560*/  FFMA R13, R13, R10, R8 ;  /* 0x0000000a0d0d7223 */ /* 0x010fc80000000008 */
[----:B-----5:R-:W-:Y:S01]  /*0570*/  FFMA R23, R12, R11, R13 ;  /* 0x0000000b0c177223 */ /* 0x020fe2000000000d */
[----:B------:R-:W-:Y:S06]  /*0580*/  BAR.SYNC.DEFER_BLOCKING 0x0 ;  /* 0x0000000000007b1d */ /* 0x000fec0000010000 */
[----:B------:R-:W-:Y:S05]  /*0590*/  @P0 BRA `(.L_x_1) ;  /* 0xfffffffc00100947 */ /* 0x000fea000383ffff */
.L_x_0:
[----:B------:R-:W-:-:S04]  /*05a0*/  VIMNMX R3, PT, PT, R2, R5, !PT ;  /* 0x0000000502037248 */ /* 0x000fc80007fe0100 */
[----:B------:R-:W-:-:S13]  /*05b0*/  ISETP.GE.AND P0, PT, R3, R0, PT ;  /* 0x000000000300720c */ /* 0x000fda0003f06270 */
[----:B------:R-:W-:Y:S05]  /*05c0*/  @P0 EXIT ;  /* 0x000000000000094d */ /* 0x000fea0003800000 */
[----:B------:R-:W0:Y:S01]  /*05d0*/  LDC.64 R6, c[0x0][0x390] ;  /* 0x0000e400ff067b82 */ /* 0x000e220000000a00 */
[----:B------:R-:W-:-:S04]  /*05e0*/  IMAD R3, R2, R0, R5 ;  /* 0x0000000002037224 */ /* 0x000fc800078e0205 */
[----:B0-----:R-:W-:-:S05]  /*05f0*/  IMAD.WIDE R2, R3, 0x4, R6 ;  /* 0x0000000403027825 */ /* 0x001fca00078e0206 */
[----:B------:R-:W-:Y:S01]  /*0600*/  STG.E desc[UR8][R2.64], R23 ;  /* 0x0000001702007986 */ /* 0x000fe2000c101908 */
[----:B------:R-:W-:Y:S05]  /*0610*/  EXIT ;  /* 0x000000000000794d */ /* 0x000fea0003800000 */
.L_x_2:
[----:B------:R-:W-:-:S00]  /*0620*/  BRA `(.L_x_2) ;  /* 0xfffffffc00fc7947 */ /* 0x000fc0000383ffff */
[----:B------:R-:W-:-:S00]  /*0630*/  NOP ;  /* 0x0000000000007918 */ /* 0x000fc00000000000 */
        /* <DEDUP_REMOVED lines=12> */
.L_x_3:


//--------------------- .nv.shared._Z11matMulTiledPKfS0_Pfi --------------------------
	.section	.nv.shared._Z11matMulTiledPKfS0_Pfi,"aw",@nobits
	.sectionflags	@""
	.align	4
.nv.shared._Z11matMulTiledPKfS0_Pfi:
	.zero		3072


//--------------------- .nv.shared.reserved.0     --------------------------
	.section	.nv.shared.reserved.0,"aw",@nobits
	.weak		__nv_reservedSMEM_offset_0_alias
	.size		__nv_reservedSMEM_offset_0_alias, 0, 64
	.other		__nv_reservedSMEM_offset_0_alias,@"STO_CUDA_RESERVED_SHARED STV_DEFAULT"
__nv_reservedSMEM_offset_0_alias:
	.zero		0
	.zero		64


//--------------------- .nv.constant0._Z11matMulTiledPKfS0_Pfi --------------------------
	.section	.nv.constant0._Z11matMulTiledPKfS0_Pfi,"a",@progbits
	.sectionflags	@""
	.align	4
.nv.constant0._Z11matMulTiledPKfS0_Pfi:
	.zero		924


//--------------------- SYMBOLS --------------------------

	.type		.nv.reservedSmem.offset0,@object
	.size		.nv.reservedSmem.offset0,0x4
	.type		.nv.reservedSmem.cap,@object
	.size		.nv.reservedSmem.cap,0x4
